//
// Generated by NVIDIA NVVM Compiler
//
// Compiler Build ID: CL-36424714
// Cuda compilation tools, release 13.0, V13.0.88
// Based on NVVM 20.0.0
//

.version 9.0
.target sm_100
.address_size 64

	// .globl	_Z9vectorMulPiS_S_i

.visible .entry _Z9vectorMulPiS_S_i(
	.param .u64 .ptr .align 1 _Z9vectorMulPiS_S_i_param_0,
	.param .u64 .ptr .align 1 _Z9vectorMulPiS_S_i_param_1,
	.param .u64 .ptr .align 1 _Z9vectorMulPiS_S_i_param_2,
	.param .u32 _Z9vectorMulPiS_S_i_param_3
)
{
	.reg .pred 	%p<10>;
	.reg .b32 	%r<146>;
	.reg .b64 	%rd<48>;

	ld.param.u64 	%rd5, [_Z9vectorMulPiS_S_i_param_0];
	ld.param.u64 	%rd6, [_Z9vectorMulPiS_S_i_param_1];
	ld.param.u64 	%rd4, [_Z9vectorMulPiS_S_i_param_2];
	ld.param.u32 	%r56, [_Z9vectorMulPiS_S_i_param_3];
	cvta.to.global.u64 	%rd1, %rd6;
	cvta.to.global.u64 	%rd2, %rd5;
	mov.u32 	%r57, %ctaid.x;
	mov.u32 	%r58, %ntid.x;
	mov.u32 	%r59, %tid.x;
	mad.lo.s32 	%r1, %r57, %r58, %r59;
	mov.u32 	%r60, %ctaid.y;
	mov.u32 	%r61, %ntid.y;
	mul.lo.s32 	%r2, %r60, %r61;
	mov.u32 	%r3, %tid.y;
	add.s32 	%r62, %r2, %r3;
	max.s32 	%r63, %r1, %r62;
	setp.ge.s32 	%p1, %r63, %r56;
	@%p1 bra 	$L__BB0_13;
	mul.lo.s32 	%r5, %r56, %r1;
	and.b32  	%r6, %r56, 7;
	setp.lt.u32 	%p2, %r56, 8;
	mov.b32 	%r140, 0;
	mov.u32 	%r145, %r140;
	@%p2 bra 	$L__BB0_4;
	and.b32  	%r140, %r56, 2147483640;
	neg.s32 	%r134, %r140;
	add.s32 	%r67, %r3, %r56;
	add.s32 	%r133, %r67, %r2;
	shl.b32 	%r10, %r56, 3;
	shl.b32 	%r68, %r56, 1;
	add.s32 	%r132, %r62, %r68;
	mad.lo.s32 	%r131, %r56, 3, %r62;
	shl.b32 	%r69, %r56, 2;
	add.s32 	%r130, %r62, %r69;
	mad.lo.s32 	%r129, %r56, 5, %r62;
	mad.lo.s32 	%r128, %r56, 6, %r62;
	mad.lo.s32 	%r127, %r56, 7, %r62;
	add.s64 	%rd3, %rd2, 16;
	mov.b32 	%r145, 0;
	mov.u32 	%r125, %r5;
	mov.u32 	%r126, %r62;
$L__BB0_3:
	.pragma "nounroll";
	mul.wide.s32 	%rd7, %r125, 4;
	add.s64 	%rd8, %rd3, %rd7;
	ld.global.u32 	%r70, [%rd8+-16];
	mul.wide.u32 	%rd9, %r126, 4;
	add.s64 	%rd10, %rd1, %rd9;
	ld.global.u32 	%r71, [%rd10];
	mad.lo.s32 	%r72, %r71, %r70, %r145;
	ld.global.u32 	%r73, [%rd8+-12];
	mul.wide.u32 	%rd11, %r133, 4;
	add.s64 	%rd12, %rd1, %rd11;
	ld.global.u32 	%r74, [%rd12];
	mad.lo.s32 	%r75, %r74, %r73, %r72;
	ld.global.u32 	%r76, [%rd8+-8];
	mul.wide.u32 	%rd13, %r132, 4;
	add.s64 	%rd14, %rd1, %rd13;
	ld.global.u32 	%r77, [%rd14];
	mad.lo.s32 	%r78, %r77, %r76, %r75;
	ld.global.u32 	%r79, [%rd8+-4];
	mul.wide.u32 	%rd15, %r131, 4;
	add.s64 	%rd16, %rd1, %rd15;
	ld.global.u32 	%r80, [%rd16];
	mad.lo.s32 	%r81, %r80, %r79, %r78;
	ld.global.u32 	%r82, [%rd8];
	mul.wide.u32 	%rd17, %r130, 4;
	add.s64 	%rd18, %rd1, %rd17;
	ld.global.u32 	%r83, [%rd18];
	mad.lo.s32 	%r84, %r83, %r82, %r81;
	ld.global.u32 	%r85, [%rd8+4];
	mul.wide.u32 	%rd19, %r129, 4;
	add.s64 	%rd20, %rd1, %rd19;
	ld.global.u32 	%r86, [%rd20];
	mad.lo.s32 	%r87, %r86, %r85, %r84;
	ld.global.u32 	%r88, [%rd8+8];
	mul.wide.u32 	%rd21, %r128, 4;
	add.s64 	%rd22, %rd1, %rd21;
	ld.global.u32 	%r89, [%rd22];
	mad.lo.s32 	%r90, %r89, %r88, %r87;
	ld.global.u32 	%r91, [%rd8+12];
	mul.wide.u32 	%rd23, %r127, 4;
	add.s64 	%rd24, %rd1, %rd23;
	ld.global.u32 	%r92, [%rd24];
	mad.lo.s32 	%r145, %r92, %r91, %r90;
	add.s32 	%r134, %r134, 8;
	add.s32 	%r133, %r133, %r10;
	add.s32 	%r132, %r132, %r10;
	add.s32 	%r131, %r131, %r10;
	add.s32 	%r130, %r130, %r10;
	add.s32 	%r129, %r129, %r10;
	add.s32 	%r128, %r128, %r10;
	add.s32 	%r127, %r127, %r10;
	add.s32 	%r126, %r126, %r10;
	add.s32 	%r125, %r125, 8;
	setp.ne.s32 	%p3, %r134, 0;
	@%p3 bra 	$L__BB0_3;
$L__BB0_4:
	setp.eq.s32 	%p4, %r6, 0;
	@%p4 bra 	$L__BB0_12;
	and.b32  	%r42, %r56, 3;
	setp.lt.u32 	%p5, %r6, 4;
	@%p5 bra 	$L__BB0_7;
	add.s32 	%r94, %r140, %r5;
	mul.wide.s32 	%rd25, %r94, 4;
	add.s64 	%rd26, %rd2, %rd25;
	ld.global.u32 	%r95, [%rd26];
	mad.lo.s32 	%r96, %r140, %r56, %r62;
	mul.wide.u32 	%rd27, %r96, 4;
	add.s64 	%rd28, %rd1, %rd27;
	ld.global.u32 	%r97, [%rd28];
	mad.lo.s32 	%r98, %r97, %r95, %r145;
	ld.global.u32 	%r99, [%rd26+4];
	add.s32 	%r100, %r96, %r56;
	mul.wide.u32 	%rd29, %r100, 4;
	add.s64 	%rd30, %rd1, %rd29;
	ld.global.u32 	%r101, [%rd30];
	mad.lo.s32 	%r102, %r101, %r99, %r98;
	ld.global.u32 	%r103, [%rd26+8];
	add.s32 	%r104, %r100, %r56;
	mul.wide.u32 	%rd31, %r104, 4;
	add.s64 	%rd32, %rd1, %rd31;
	ld.global.u32 	%r105, [%rd32];
	mad.lo.s32 	%r106, %r105, %r103, %r102;
	ld.global.u32 	%r107, [%rd26+12];
	add.s32 	%r108, %r104, %r56;
	mul.wide.u32 	%rd33, %r108, 4;
	add.s64 	%rd34, %rd1, %rd33;
	ld.global.u32 	%r109, [%rd34];
	mad.lo.s32 	%r145, %r109, %r107, %r106;
	add.s32 	%r140, %r140, 4;
$L__BB0_7:
	setp.eq.s32 	%p6, %r42, 0;
	@%p6 bra 	$L__BB0_12;
	setp.eq.s32 	%p7, %r42, 1;
	@%p7 bra 	$L__BB0_10;
	add.s32 	%r111, %r140, %r5;
	mul.wide.s32 	%rd35, %r111, 4;
	add.s64 	%rd36, %rd2, %rd35;
	ld.global.u32 	%r112, [%rd36];
	mad.lo.s32 	%r113, %r140, %r56, %r62;
	mul.wide.u32 	%rd37, %r113, 4;
	add.s64 	%rd38, %rd1, %rd37;
	ld.global.u32 	%r114, [%rd38];
	mad.lo.s32 	%r115, %r114, %r112, %r145;
	ld.global.u32 	%r116, [%rd36+4];
	add.s32 	%r117, %r113, %r56;
	mul.wide.u32 	%rd39, %r117, 4;
	add.s64 	%rd40, %rd1, %rd39;
	ld.global.u32 	%r118, [%rd40];
	mad.lo.s32 	%r145, %r118, %r116, %r115;
	add.s32 	%r140, %r140, 2;
$L__BB0_10:
	and.b32  	%r119, %r56, 1;
	setp.eq.b32 	%p8, %r119, 1;
	not.pred 	%p9, %p8;
	@%p9 bra 	$L__BB0_12;
	add.s32 	%r120, %r140, %r5;
	mul.wide.s32 	%rd41, %r120, 4;
	add.s64 	%rd42, %rd2, %rd41;
	ld.global.u32 	%r121, [%rd42];
	mad.lo.s32 	%r122, %r140, %r56, %r62;
	mul.wide.u32 	%rd43, %r122, 4;
	add.s64 	%rd44, %rd1, %rd43;
	ld.global.u32 	%r123, [%rd44];
	mad.lo.s32 	%r145, %r123, %r121, %r145;
$L__BB0_12:
	add.s32 	%r124, %r5, %r62;
	cvta.to.global.u64 	%rd45, %rd4;
	mul.wide.s32 	%rd46, %r124, 4;
	add.s64 	%rd47, %rd45, %rd46;
	st.global.u32 	[%rd47], %r145;
$L__BB0_13:
	ret;

}


// ===== COMPILED SASS (sm_100) =====

	.target	sm_100

	.elftype	@"ET_EXEC"


//--------------------- .note.nv.tkinfo           --------------------------
	.section	.note.nv.tkinfo,"",@"SHT_NOTE"
	.sectionflags	@"SHF_NOTE_NV_TKINFO"
	.tkinfo
        /*0018*/ 	.word	0x00000002
        /*0030*/ 	.string	""
        /*0030*/ 	.string	"ptxas"
        /*0030*/ 	.string	"Cuda compilation tools, release 13.0, V13.0.88"
        /*0030*/ 	.string	"Build cuda_13.0.r13.0/compiler.36424714_0"
        /*0030*/ 	.string	"-arch sm_100 -m 64 "



//--------------------- .note.nv.cuinfo           --------------------------
	.section	.note.nv.cuinfo,"",@"SHT_NOTE"
	.sectionflags	@"SHF_NOTE_NV_CUINFO"
        /*0018*/ 	.short	0x0002
        /*001a*/ 	.short	0x0064
        /*001c*/ 	.short	0x0082
	.zero		2


//--------------------- .nv.info                  --------------------------
	.section	.nv.info,"",@"SHT_CUDA_INFO"
	.align	4


	//----- nvinfo : EIATTR_REGCOUNT
	.align		4
        /*0000*/ 	.byte	0x04, 0x2f
        /*0002*/ 	.short	(.L_1 - .L_0)
	.align		4
.L_0:
        /*0004*/ 	.word	index@(_Z9vectorMulPiS_S_i)
        /*0008*/ 	.word	0x00000020


	//----- nvinfo : EIATTR_FRAME_SIZE
	.align		4
.L_1:
        /*000c*/ 	.byte	0x04, 0x11
        /*000e*/ 	.short	(.L_3 - .L_2)
	.align		4
.L_2:
        /*0010*/ 	.word	index@(_Z9vectorMulPiS_S_i)
        /*0014*/ 	.word	0x00000000


	//----- nvinfo : EIATTR_MIN_STACK_SIZE
	.align		4
.L_3:
        /*0018*/ 	.byte	0x04, 0x12
        /*001a*/ 	.short	(.L_5 - .L_4)
	.align		4
.L_4:
        /*001c*/ 	.word	index@(_Z9vectorMulPiS_S_i)
        /*0020*/ 	.word	0x00000000
.L_5:


//--------------------- .nv.compat                --------------------------
	.section	.nv.compat,"",@"SHT_CUDA_COMPAT_INFO"
	.align	4
        /*0000*/ 	.byte	0x02, 0x09, 0x00, 0x00, 0x02, 0x02, 0x01, 0x00, 0x02, 0x05, 0x05, 0x00, 0x03, 0x07, 0x01, 0x01
        /*0010*/ 	.byte	0x02, 0x03, 0x00, 0x00, 0x02, 0x06, 0x01, 0x00, 0x04, 0x0b, 0x08, 0x00, 0x09, 0x00, 0x00, 0x00
        /*0020*/ 	.byte	0x00, 0x00, 0x00, 0x00


//--------------------- .nv.info._Z9vectorMulPiS_S_i --------------------------
	.section	.nv.info._Z9vectorMulPiS_S_i,"",@"SHT_CUDA_INFO"
	.sectionflags	@""
	.align	4


	//----- nvinfo : EIATTR_CUDA_API_VERSION
	.align		4
        /*0000*/ 	.byte	0x04, 0x37
        /*0002*/ 	.short	(.L_7 - .L_6)
.L_6:
        /*0004*/ 	.word	0x00000082


	//----- nvinfo : EIATTR_KPARAM_INFO
	.align		4
.L_7:
        /*0008*/ 	.byte	0x04, 0x17
        /*000a*/ 	.short	(.L_9 - .L_8)
.L_8:
        /*000c*/ 	.word	0x00000000
        /*0010*/ 	.short	0x0003
        /*0012*/ 	.short	0x0018
        /*0014*/ 	.byte	0x00, 0xf0, 0x11, 0x00


	//----- nvinfo : EIATTR_KPARAM_INFO
	.align		4
.L_9:
        /*0018*/ 	.byte	0x04, 0x17
        /*001a*/ 	.short	(.L_11 - .L_10)
.L_10:
        /*001c*/ 	.word	0x00000000
        /*0020*/ 	.short	0x0002
        /*0022*/ 	.short	0x0010
        /*0024*/ 	.byte	0x00, 0xf5, 0x21, 0x00


	//----- nvinfo : EIATTR_KPARAM_INFO
	.align		4
.L_11:
        /*0028*/ 	.byte	0x04, 0x17
        /*002a*/ 	.short	(.L_13 - .L_12)
.L_12:
        /*002c*/ 	.word	0x00000000
        /*0030*/ 	.short	0x0001
        /*0032*/ 	.short	0x0008
        /*0034*/ 	.byte	0x00, 0xf5, 0x21, 0x00


	//----- nvinfo : EIATTR_KPARAM_INFO
	.align		4
.L_13:
        /*0038*/ 	.byte	0x04, 0x17
        /*003a*/ 	.short	(.L_15 - .L_14)
.L_14:
        /*003c*/ 	.word	0x00000000
        /*0040*/ 	.short	0x0000
        /*0042*/ 	.short	0x0000
        /*0044*/ 	.byte	0x00, 0xf5, 0x21, 0x00


	//----- nvinfo : EIATTR_SPARSE_MMA_MASK
	.align		4
.L_15:
        /*0048*/ 	.byte	0x03, 0x50
        /*004a*/ 	.short	0x0000


	//----- nvinfo : EIATTR_MAXREG_COUNT
	.align		4
        /*004c*/ 	.byte	0x03, 0x1b
        /*004e*/ 	.short	0x00ff


	//----- nvinfo : EIATTR_MERCURY_ISA_VERSION
	.align		4
        /*0050*/ 	.byte	0x03, 0x5f
        /*0052*/ 	.short	0x0101


	//----- nvinfo : EIATTR_VRC_CTA_INIT_COUNT
	.align		4
        /*0054*/ 	.byte	0x02, 0x4a
	.zero		1
	.zero		1


	//----- nvinfo : EIATTR_EXIT_INSTR_OFFSETS
	.align		4
        /*0058*/ 	.byte	0x04, 0x1c
        /*005a*/ 	.short	(.L_17 - .L_16)


	//   ....[0]....
.L_16:
        /*005c*/ 	.word	0x000000d0


	//   ....[1]....
        /*0060*/ 	.word	0x00000930


	//----- nvinfo : EIATTR_CBANK_PARAM_SIZE
	.align		4
.L_17:
        /*0064*/ 	.byte	0x03, 0x19
        /*0066*/ 	.short	0x001c


	//----- nvinfo : EIATTR_PARAM_CBANK
	.align		4
        /*0068*/ 	.byte	0x04, 0x0a
        /*006a*/ 	.short	(.L_19 - .L_18)
	.align		4
.L_18:
        /*006c*/ 	.word	index@(.nv.constant0._Z9vectorMulPiS_S_i)
        /*0070*/ 	.short	0x0380
        /*0072*/ 	.short	0x001c


	//----- nvinfo : EIATTR_SW_WAR
	.align		4
.L_19:
        /*0074*/ 	.byte	0x04, 0x36
        /*0076*/ 	.short	(.L_21 - .L_20)
.L_20:
        /*0078*/ 	.word	0x00000008
.L_21:


//--------------------- .nv.callgraph             --------------------------
	.section	.nv.callgraph,"",@"SHT_CUDA_CALLGRAPH"
	.align	4
	.sectionentsize	8
	.align		4
        /*0000*/ 	.word	0x00000000
	.align		4
        /*0004*/ 	.word	0xffffffff
	.align		4
        /*0008*/ 	.word	0x00000000
	.align		4
        /*000c*/ 	.word	0xfffffffe
	.align		4
        /*0010*/ 	.word	0x00000000
	.align		4
        /*0014*/ 	.word	0xfffffffd
	.align		4
        /*0018*/ 	.word	0x00000000
	.align		4
        /*001c*/ 	.word	0xfffffffc


//--------------------- .text._Z9vectorMulPiS_S_i --------------------------
	.section	.text._Z9vectorMulPiS_S_i,"ax",@progbits
	.align	128
        .global         _Z9vectorMulPiS_S_i
        .type           _Z9vectorMulPiS_S_i,@function
        .size           _Z9vectorMulPiS_S_i,(.L_x_5 - _Z9vectorMulPiS_S_i)
        .other          _Z9vectorMulPiS_S_i,@"STO_CUDA_ENTRY STV_DEFAULT"
_Z9vectorMulPiS_S_i:
.text._Z9vectorMulPiS_S_i:
[----:B------:R-:W-:Y:S01]  /*0000*/  LDC R1, c[0x0][0x37c] ;  /* 0x0000df00ff017b82 */ /* 0x000fe20000000800 */
[----:B------:R-:W0:Y:S07]  /*0010*/  S2R R3, SR_TID.X ;  /* 0x0000000000037919 */ /* 0x000e2e0000002100 */
[----:B------:R-:W1:Y:S01]  /*0020*/  S2UR UR4, SR_CTAID.Y ;  /* 0x00000000000479c3 */ /* 0x000e620000002600 */
[----:B------:R-:W2:Y:S07]  /*0030*/  S2R R9, SR_TID.Y ;  /* 0x0000000000097919 */ /* 0x000eae0000002200 */
[----:B------:R-:W0:Y:S08]  /*0040*/  S2UR UR6, SR_CTAID.X ;  /* 0x00000000000679c3 */ /* 0x000e300000002500 */
[----:B------:R-:W0:Y:S01]  /*0050*/  LDC R4, c[0x0][0x360] ;  /* 0x0000d800ff047b82 */ /* 0x000e220000000800 */
[----:B------:R-:W1:Y:S07]  /*0060*/  LDCU UR5, c[0x0][0x364] ;  /* 0x00006c80ff0577ac */ /* 0x000e6e0008000800 */
[----:B------:R-:W3:Y:S01]  /*0070*/  LDC R0, c[0x0][0x398] ;  /* 0x0000e600ff007b82 */ /* 0x000ee20000000800 */
[----:B-1----:R-:W-:Y:S01]  /*0080*/  UIMAD UR4, UR4, UR5, URZ ;  /* 0x00000005040472a4 */ /* 0x002fe2000f8e02ff */
[----:B0-----:R-:W-:-:S05]  /*0090*/  IMAD R4, R4, UR6, R3 ;  /* 0x0000000604047c24 */ /* 0x001fca000f8e0203 */
[----:B--2---:R-:W-:-:S04]  /*00a0*/  IADD3 R3, PT, PT, R9, UR4, RZ ;  /* 0x0000000409037c10 */ /* 0x004fc8000fffe0ff */
[----:B------:R-:W-:-:S04]  /*00b0*/  VIMNMX R5, PT, PT, R4, R3, !PT ;  /* 0x0000000304057248 */ /* 0x000fc80007fe0100 */
[----:B---3--:R-:W-:-:S13]  /*00c0*/  ISETP.GE.AND P0, PT, R5, R0, PT ;  /* 0x000000000500720c */ /* 0x008fda0003f06270 */
[----:B------:R-:W-:Y:S05]  /*00d0*/  @P0 EXIT ;  /* 0x000000000000094d */ /* 0x000fea0003800000 */
[C---:B------:R-:W-:Y:S01]  /*00e0*/  ISETP.GE.U32.AND P1, PT, R0.reuse, 0x8, PT ;  /* 0x000000080000780c */ /* 0x040fe20003f26070 */
[----:B------:R-:W0:Y:S01]  /*00f0*/  LDCU.64 UR8, c[0x0][0x358] ;  /* 0x00006b00ff0877ac */ /* 0x000e220008000a00 */
[----:B------:R-:W-:Y:S01]  /*0100*/  LOP3.LUT R2, R0, 0x7, RZ, 0xc0, !PT ;  /* 0x0000000700027812 */ /* 0x000fe200078ec0ff */
[----:B------:R-:W-:Y:S02]  /*0110*/  HFMA2 R5, -RZ, RZ, 0, 0 ;  /* 0x00000000ff057431 */ /* 0x000fe400000001ff */
[----:B------:R-:W-:Y:S01]  /*0120*/  IMAD R4, R4, R0, RZ ;  /* 0x0000000004047224 */ /* 0x000fe200078e02ff */
[----:B------:R-:W-:Y:S02]  /*0130*/  MOV R10, RZ ;  /* 0x000000ff000a7202 */ /* 0x000fe40000000f00 */
[----:B------:R-:W-:-:S05]  /*0140*/  ISETP.NE.AND P0, PT, R2, RZ, PT ;  /* 0x000000ff0200720c */ /* 0x000fca0003f05270 */
[----:B------:R-:W-:Y:S08]  /*0150*/  @!P1 BRA `(.L_x_0) ;  /* 0x0000000000fc9947 */ /* 0x000ff00003800000 */
[----:B------:R-:W1:Y:S01]  /*0160*/  LDCU.64 UR6, c[0x0][0x380] ;  /* 0x00007000ff0677ac */ /* 0x000e620008000a00 */
[C---:B------:R-:W-:Y:S01]  /*0170*/  LOP3.LUT R5, R0.reuse, 0x7ffffff8, RZ, 0xc0, !PT ;  /* 0x7ffffff800057812 */ /* 0x040fe200078ec0ff */
[C-C-:B------:R-:W-:Y:S01]  /*0180*/  IMAD R11, R0.reuse, 0x3, R3.reuse ;  /* 0x00000003000b7824 */ /* 0x140fe200078e0203 */
[CC--:B------:R-:W-:Y:S01]  /*0190*/  LEA R7, R0.reuse, R3.reuse, 0x1 ;  /* 0x0000000300077211 */ /* 0x0c0fe200078e08ff */
[C-C-:B------:R-:W-:Y:S01]  /*01a0*/  IMAD R15, R0.reuse, 0x5, R3.reuse ;  /* 0x00000005000f7824 */ /* 0x140fe200078e0203 */
[CC--:B------:R-:W-:Y:S01]  /*01b0*/  LEA R13, R0.reuse, R3.reuse, 0x2 ;  /* 0x00000003000d7211 */ /* 0x0c0fe200078e10ff */
[C-C-:B------:R-:W-:Y:S01]  /*01c0*/  IMAD R17, R0.reuse, 0x6, R3.reuse ;  /* 0x0000000600117824 */ /* 0x140fe200078e0203 */
[----:B------:R-:W-:Y:S01]  /*01d0*/  MOV R10, RZ ;  /* 0x000000ff000a7202 */ /* 0x000fe20000000f00 */
[----:B------:R-:W-:Y:S01]  /*01e0*/  IMAD R25, R0, 0x7, R3 ;  /* 0x0000000700197824 */ /* 0x000fe200078e0203 */
[----:B------:R-:W-:Y:S02]  /*01f0*/  MOV R8, R4 ;  /* 0x0000000400087202 */ /* 0x000fe40000000f00 */
[----:B------:R-:W-:-:S02]  /*0200*/  MOV R29, R3 ;  /* 0x00000003001d7202 */ /* 0x000fc40000000f00 */
[----:B------:R-:W-:Y:S02]  /*0210*/  IADD3 R6, PT, PT, -R5, RZ, RZ ;  /* 0x000000ff05067210 */ /* 0x000fe40007ffe1ff */
[----:B------:R-:W-:Y:S01]  /*0220*/  IADD3 R9, PT, PT, R0, UR4, R9 ;  /* 0x0000000400097c10 */ /* 0x000fe2000fffe009 */
[----:B-1----:R-:W-:-:S04]  /*0230*/  UIADD3 UR5, UP0, UPT, UR6, 0x10, URZ ;  /* 0x0000001006057890 */ /* 0x002fc8000ff1e0ff */
[----:B------:R-:W-:-:S12]  /*0240*/  UIADD3.X UR4, UPT, UPT, URZ, UR7, URZ, UP0, !UPT ;  /* 0x00000007ff047290 */ /* 0x000fd800087fe4ff */
.L_x_1:
[----:B------:R-:W1:Y:S01]  /*0250*/  LDC.64 R18, c[0x0][0x388] ;  /* 0x0000e200ff127b82 */ /* 0x000e620000000a00 */
[----:B------:R-:W-:Y:S02]  /*0260*/  MOV R20, UR5 ;  /* 0x0000000500147c02 */ /* 0x000fe40008000f00 */
[----:B------:R-:W-:-:S03]  /*0270*/  MOV R21, UR4 ;  /* 0x0000000400157c02 */ /* 0x000fc60008000f00 */
[----:B------:R-:W-:-:S05]  /*0280*/  IMAD.WIDE R20, R8, 0x4, R20 ;  /* 0x0000000408147825 */ /* 0x000fca00078e0214 */
[----:B0-----:R-:W2:Y:S04]  /*0290*/  LDG.E R12, desc[UR8][R20.64+-0x10] ;  /* 0xfffff008140c7981 */ /* 0x001ea8000c1e1900 */
[----:B------:R-:W3:Y:S04]  /*02a0*/  LDG.E R14, desc[UR8][R20.64+-0xc] ;  /* 0xfffff408140e7981 */ /* 0x000ee8000c1e1900 */
[----:B------:R-:W4:Y:S01]  /*02b0*/  LDG.E R28, desc[UR8][R20.64+-0x8] ;  /* 0xfffff808141c7981 */ /* 0x000f22000c1e1900 */
[----:B-1----:R-:W-:-:S03]  /*02c0*/  IMAD.WIDE.U32 R22, R29, 0x4, R18 ;  /* 0x000000041d167825 */ /* 0x002fc600078e0012 */
[----:B------:R-:W5:Y:S04]  /*02d0*/  LDG.E R16, desc[UR8][R20.64+-0x4] ;  /* 0xfffffc0814107981 */ /* 0x000f68000c1e1900 */
[----:B------:R-:W2:Y:S01]  /*02e0*/  LDG.E R23, desc[UR8][R22.64] ;  /* 0x0000000816177981 */ /* 0x000ea2000c1e1900 */
[----:B------:R-:W-:-:S04]  /*02f0*/  IMAD.WIDE.U32 R26, R9, 0x4, R18 ;  /* 0x00000004091a7825 */ /* 0x000fc800078e0012 */
[----:B--2---:R-:W-:Y:S02]  /*0300*/  IMAD R10, R12, R23, R10 ;  /* 0x000000170c0a7224 */ /* 0x004fe400078e020a */
[--C-:B------:R-:W-:Y:S01]  /*0310*/  IMAD.WIDE.U32 R22, R7, 0x4, R18.reuse ;  /* 0x0000000407167825 */ /* 0x100fe200078e0012 */
[----:B------:R0:W3:Y:S05]  /*0320*/  LDG.E R12, desc[UR8][R26.64] ;  /* 0x000000081a0c7981 */ /* 0x0000ea000c1e1900 */
[----:B------:R-:W4:Y:S01]  /*0330*/  LDG.E R23, desc[UR8][R22.64] ;  /* 0x0000000816177981 */ /* 0x000f22000c1e1900 */
[----:B0-----:R-:W-:-:S05]  /*0340*/  IMAD.WIDE.U32 R26, R11, 0x4, R18 ;  /* 0x000000040b1a7825 */ /* 0x001fca00078e0012 */
[----:B------:R0:W5:Y:S02]  /*0350*/  LDG.E R24, desc[UR8][R26.64] ;  /* 0x000000081a187981 */ /* 0x000164000c1e1900 */
[----:B0-----:R-:W-:-:S04]  /*0360*/  IMAD.WIDE.U32 R26, R13, 0x4, R18 ;  /* 0x000000040d1a7825 */ /* 0x001fc800078e0012 */
[----:B---3--:R-:W-:Y:S02]  /*0370*/  IMAD R10, R14, R12, R10 ;  /* 0x0000000c0e0a7224 */ /* 0x008fe400078e020a */
[----:B------:R-:W2:Y:S02]  /*0380*/  LDG.E R14, desc[UR8][R20.64+0x4] ;  /* 0x00000408140e7981 */ /* 0x000ea4000c1e1900 */
[----:B----4-:R-:W-:Y:S02]  /*0390*/  IMAD R10, R28, R23, R10 ;  /* 0x000000171c0a7224 */ /* 0x010fe400078e020a */
[----:B------:R-:W3:Y:S01]  /*03a0*/  LDG.E R12, desc[UR8][R20.64+0x8] ;  /* 0x00000808140c7981 */ /* 0x000ee2000c1e1900 */
[----:B------:R-:W-:-:S03]  /*03b0*/  IMAD.WIDE.U32 R22, R15, 0x4, R18 ;  /* 0x000000040f167825 */ /* 0x000fc600078e0012 */
[----:B------:R-:W4:Y:S04]  /*03c0*/  LDG.E R28, desc[UR8][R20.64+0xc] ;  /* 0x00000c08141c7981 */ /* 0x000f28000c1e1900 */
[----:B------:R-:W2:Y:S01]  /*03d0*/  LDG.E R23, desc[UR8][R22.64] ;  /* 0x0000000816177981 */ /* 0x000ea2000c1e1900 */
[----:B-----5:R-:W-:-:S03]  /*03e0*/  IMAD R10, R16, R24, R10 ;  /* 0x00000018100a7224 */ /* 0x020fc600078e020a */
[----:B------:R0:W5:Y:S04]  /*03f0*/  LDG.E R24, desc[UR8][R26.64] ;  /* 0x000000081a187981 */ /* 0x000168000c1e1900 */
[----:B------:R-:W5:Y:S01]  /*0400*/  LDG.E R16, desc[UR8][R20.64] ;  /* 0x0000000814107981 */ /* 0x000f62000c1e1900 */
[----:B0-----:R-:W-:-:S04]  /*0410*/  IMAD.WIDE.U32 R26, R17, 0x4, R18 ;  /* 0x00000004111a7825 */ /* 0x001fc800078e0012 */
[----:B------:R-:W-:Y:S02]  /*0420*/  IMAD.WIDE.U32 R18, R25, 0x4, R18 ;  /* 0x0000000419127825 */ /* 0x000fe400078e0012 */
[----:B------:R-:W3:Y:S04]  /*0430*/  LDG.E R27, desc[UR8][R26.64] ;  /* 0x000000081a1b7981 */ /* 0x000ee8000c1e1900 */
[----:B------:R-:W4:Y:S01]  /*0440*/  LDG.E R19, desc[UR8][R18.64] ;  /* 0x0000000812137981 */ /* 0x000f22000c1e1900 */
[----:B------:R-:W-:-:S04]  /*0450*/  IADD3 R6, PT, PT, R6, 0x8, RZ ;  /* 0x0000000806067810 */ /* 0x000fc80007ffe0ff */
[----:B------:R-:W-:Y:S02]  /*0460*/  ISETP.NE.AND P1, PT, R6, RZ, PT ;  /* 0x000000ff0600720c */ /* 0x000fe40003f25270 */
[C---:B------:R-:W-:Y:S02]  /*0470*/  LEA R9, R0.reuse, R9, 0x3 ;  /* 0x0000000900097211 */ /* 0x040fe400078e18ff */
[C---:B------:R-:W-:Y:S02]  /*0480*/  LEA R7, R0.reuse, R7, 0x3 ;  /* 0x0000000700077211 */ /* 0x040fe400078e18ff */
[C---:B------:R-:W-:Y:S02]  /*0490*/  LEA R11, R0.reuse, R11, 0x3 ;  /* 0x0000000b000b7211 */ /* 0x040fe400078e18ff */
[C---:B------:R-:W-:Y:S02]  /*04a0*/  LEA R13, R0.reuse, R13, 0x3 ;  /* 0x0000000d000d7211 */ /* 0x040fe400078e18ff */
[----:B------:R-:W-:-:S02]  /*04b0*/  LEA R15, R0, R15, 0x3 ;  /* 0x0000000f000f7211 */ /* 0x000fc400078e18ff */
[C---:B------:R-:W-:Y:S02]  /*04c0*/  LEA R17, R0.reuse, R17, 0x3 ;  /* 0x0000001100117211 */ /* 0x040fe400078e18ff */
[C---:B------:R-:W-:Y:S02]  /*04d0*/  LEA R25, R0.reuse, R25, 0x3 ;  /* 0x0000001900197211 */ /* 0x040fe400078e18ff */
[----:B------:R-:W-:Y:S02]  /*04e0*/  LEA R29, R0, R29, 0x3 ;  /* 0x0000001d001d7211 */ /* 0x000fe400078e18ff */
[----:B------:R-:W-:Y:S01]  /*04f0*/  IADD3 R8, PT, PT, R8, 0x8, RZ ;  /* 0x0000000808087810 */ /* 0x000fe20007ffe0ff */
[----:B-----5:R-:W-:-:S04]  /*0500*/  IMAD R10, R16, R24, R10 ;  /* 0x00000018100a7224 */ /* 0x020fc800078e020a */
[----:B--2---:R-:W-:-:S04]  /*0510*/  IMAD R10, R14, R23, R10 ;  /* 0x000000170e0a7224 */ /* 0x004fc800078e020a */
[----:B---3--:R-:W-:-:S04]  /*0520*/  IMAD R10, R12, R27, R10 ;  /* 0x0000001b0c0a7224 */ /* 0x008fc800078e020a */
[----:B----4-:R-:W-:Y:S01]  /*0530*/  IMAD R10, R28, R19, R10 ;  /* 0x000000131c0a7224 */ /* 0x010fe200078e020a */
[----:B------:R-:W-:Y:S06]  /*0540*/  @P1 BRA `(.L_x_1) ;  /* 0xfffffffc00401947 */ /* 0x000fec000383ffff */
.L_x_0:
[----:B------:R-:W-:Y:S05]  /*0550*/  @!P0 BRA `(.L_x_2) ;  /* 0x0000000000e48947 */ /* 0x000fea0003800000 */
[----:B------:R-:W-:Y:S02]  /*0560*/  ISETP.GE.U32.AND P0, PT, R2, 0x4, PT ;  /* 0x000000040200780c */ /* 0x000fe40003f06070 */
[----:B------:R-:W-:-:S04]  /*0570*/  LOP3.LUT R18, R0, 0x3, RZ, 0xc0, !PT ;  /* 0x0000000300127812 */ /* 0x000fc800078ec0ff */
[----:B------:R-:W-:-:S07]  /*0580*/  ISETP.NE.AND P1, PT, R18, RZ, PT ;  /* 0x000000ff1200720c */ /* 0x000fce0003f25270 */
[----:B------:R-:W-:Y:S06]  /*0590*/  @!P0 BRA `(.L_x_3) ;  /* 0x0000000000648947 */ /* 0x000fec0003800000 */
[----:B------:R-:W1:Y:S01]  /*05a0*/  LDC.64 R6, c[0x0][0x388] ;  /* 0x0000e200ff067b82 */ /* 0x000e620000000a00 */
[----:B------:R-:W-:Y:S01]  /*05b0*/  IMAD R17, R5, R0, R3 ;  /* 0x0000000005117224 */ /* 0x000fe200078e0203 */
[----:B------:R-:W-:-:S04]  /*05c0*/  IADD3 R11, PT, PT, R4, R5, RZ ;  /* 0x00000005040b7210 */ /* 0x000fc80007ffe0ff */
[-C--:B------:R-:W-:Y:S02]  /*05d0*/  IADD3 R15, PT, PT, R17, R0.reuse, RZ ;  /* 0x00000000110f7210 */ /* 0x080fe40007ffe0ff */
[----:B------:R-:W2:Y:S02]  /*05e0*/  LDC.64 R8, c[0x0][0x380] ;  /* 0x0000e000ff087b82 */ /* 0x000ea40000000a00 */
[----:B------:R-:W-:Y:S01]  /*05f0*/  IADD3 R19, PT, PT, R15, R0, RZ ;  /* 0x000000000f137210 */ /* 0x000fe20007ffe0ff */
[----:B-1----:R-:W-:-:S04]  /*0600*/  IMAD.WIDE.U32 R16, R17, 0x4, R6 ;  /* 0x0000000411107825 */ /* 0x002fc800078e0006 */
[----:B------:R-:W-:Y:S02]  /*0610*/  IMAD.WIDE.U32 R14, R15, 0x4, R6 ;  /* 0x000000040f0e7825 */ /* 0x000fe400078e0006 */
[----:B0-----:R-:W3:Y:S02]  /*0620*/  LDG.E R16, desc[UR8][R16.64] ;  /* 0x0000000810107981 */ /* 0x001ee4000c1e1900 */
[----:B--2---:R-:W-:Y:S02]  /*0630*/  IMAD.WIDE R8, R11, 0x4, R8 ;  /* 0x000000040b087825 */ /* 0x004fe400078e0208 */
[----:B------:R-:W2:Y:S02]  /*0640*/  LDG.E R14, desc[UR8][R14.64] ;  /* 0x000000080e0e7981 */ /* 0x000ea4000c1e1900 */
[C-C-:B------:R-:W-:Y:S01]  /*0650*/  IMAD.WIDE.U32 R12, R19.reuse, 0x4, R6.reuse ;  /* 0x00000004130c7825 */ /* 0x140fe200078e0006 */
[----:B------:R-:W-:Y:S01]  /*0660*/  IADD3 R19, PT, PT, R19, R0, RZ ;  /* 0x0000000013137210 */ /* 0x000fe20007ffe0ff */
[----:B------:R-:W3:Y:S04]  /*0670*/  LDG.E R11, desc[UR8][R8.64] ;  /* 0x00000008080b7981 */ /* 0x000ee8000c1e1900 */
[----:B------:R-:W2:Y:S01]  /*0680*/  LDG.E R2, desc[UR8][R8.64+0x4] ;  /* 0x0000040808027981 */ /* 0x000ea2000c1e1900 */
[----:B------:R-:W-:-:S03]  /*0690*/  IMAD.WIDE.U32 R6, R19, 0x4, R6 ;  /* 0x0000000413067825 */ /* 0x000fc600078e0006 */
[----:B------:R-:W4:Y:S04]  /*06a0*/  LDG.E R12, desc[UR8][R12.64] ;  /* 0x000000080c0c7981 */ /* 0x000f28000c1e1900 */
[----:B------:R-:W4:Y:S04]  /*06b0*/  LDG.E R19, desc[UR8][R8.64+0x8] ;  /* 0x0000080808137981 */ /* 0x000f28000c1e1900 */
[----:B------:R-:W5:Y:S04]  /*06c0*/  LDG.E R21, desc[UR8][R8.64+0xc] ;  /* 0x00000c0808157981 */ /* 0x000f68000c1e1900 */
[----:B------:R-:W5:Y:S01]  /*06d0*/  LDG.E R6, desc[UR8][R6.64] ;  /* 0x0000000806067981 */ /* 0x000f62000c1e1900 */
[----:B------:R-:W-:Y:S01]  /*06e0*/  IADD3 R5, PT, PT, R5, 0x4, RZ ;  /* 0x0000000405057810 */ /* 0x000fe20007ffe0ff */
[----:B---3--:R-:W-:-:S04]  /*06f0*/  IMAD R11, R11, R16, R10 ;  /* 0x000000100b0b7224 */ /* 0x008fc800078e020a */
[----:B--2---:R-:W-:-:S04]  /*0700*/  IMAD R2, R2, R14, R11 ;  /* 0x0000000e02027224 */ /* 0x004fc800078e020b */
[----:B----4-:R-:W-:-:S04]  /*0710*/  IMAD R2, R19, R12, R2 ;  /* 0x0000000c13027224 */ /* 0x010fc800078e0202 */
[----:B-----5:R-:W-:-:S07]  /*0720*/  IMAD R10, R21, R6, R2 ;  /* 0x00000006150a7224 */ /* 0x020fce00078e0202 */
.L_x_3:
[----:B------:R-:W-:Y:S05]  /*0730*/  @!P1 BRA `(.L_x_2) ;  /* 0x00000000006c9947 */ /* 0x000fea0003800000 */
[----:B------:R-:W1:Y:S01]  /*0740*/  LDC.64 R16, c[0x0][0x388] ;  /* 0x0000e200ff107b82 */ /* 0x000e620000000a00 */
[----:B------:R-:W-:Y:S02]  /*0750*/  ISETP.NE.AND P0, PT, R18, 0x1, PT ;  /* 0x000000011200780c */ /* 0x000fe40003f05270 */
[----:B------:R-:W-:-:S04]  /*0760*/  LOP3.LUT R2, R0, 0x1, RZ, 0xc0, !PT ;  /* 0x0000000100027812 */ /* 0x000fc800078ec0ff */
[----:B------:R-:W-:Y:S01]  /*0770*/  ISETP.NE.U32.AND P1, PT, R2, 0x1, PT ;  /* 0x000000010200780c */ /* 0x000fe20003f25070 */
[----:B------:R-:W2:Y:S06]  /*0780*/  LDC.64 R6, c[0x0][0x380] ;  /* 0x0000e000ff067b82 */ /* 0x000eac0000000a00 */
[C---:B------:R-:W-:Y:S01]  /*0790*/  @P0 IMAD R15, R5.reuse, R0, R3 ;  /* 0x00000000050f0224 */ /* 0x040fe200078e0203 */
[----:B------:R-:W-:Y:S01]  /*07a0*/  @P0 IADD3 R11, PT, PT, R4, R5, RZ ;  /* 0x00000005040b0210 */ /* 0x000fe20007ffe0ff */
[----:B------:R-:W3:Y:S01]  /*07b0*/  LDC.64 R12, c[0x0][0x380] ;  /* 0x0000e000ff0c7b82 */ /* 0x000ee20000000a00 */
[----:B------:R-:W-:-:S02]  /*07c0*/  @P0 IADD3 R5, PT, PT, R5, 0x2, RZ ;  /* 0x0000000205050810 */ /* 0x000fc40007ffe0ff */
[----:B------:R-:W-:-:S05]  /*07d0*/  @P0 IADD3 R19, PT, PT, R15, R0, RZ ;  /* 0x000000000f130210 */ /* 0x000fca0007ffe0ff */
[----:B------:R-:W4:Y:S01]  /*07e0*/  LDC.64 R8, c[0x0][0x388] ;  /* 0x0000e200ff087b82 */ /* 0x000f220000000a00 */
[----:B-1----:R-:W-:-:S04]  /*07f0*/  @P0 IMAD.WIDE.U32 R14, R15, 0x4, R16 ;  /* 0x000000040f0e0825 */ /* 0x002fc800078e0010 */
[----:B------:R-:W-:Y:S02]  /*0800*/  @P0 IMAD.WIDE.U32 R16, R19, 0x4, R16 ;  /* 0x0000000413100825 */ /* 0x000fe400078e0010 */
[----:B0-----:R-:W5:Y:S02]  /*0810*/  @P0 LDG.E R14, desc[UR8][R14.64] ;  /* 0x000000080e0e0981 */ /* 0x001f64000c1e1900 */
[----:B--2---:R-:W-:Y:S01]  /*0820*/  @P0 IMAD.WIDE R6, R11, 0x4, R6 ;  /* 0x000000040b060825 */ /* 0x004fe200078e0206 */
[----:B------:R-:W-:Y:S01]  /*0830*/  @!P1 IADD3 R11, PT, PT, R4, R5, RZ ;  /* 0x00000005040b9210 */ /* 0x000fe20007ffe0ff */
[----:B------:R-:W2:Y:S02]  /*0840*/  @P0 LDG.E R16, desc[UR8][R16.64] ;  /* 0x0000000810100981 */ /* 0x000ea4000c1e1900 */
[----:B------:R-:W-:Y:S02]  /*0850*/  @!P1 IMAD R5, R5, R0, R3 ;  /* 0x0000000005059224 */ /* 0x000fe400078e0203 */
[----:B------:R-:W5:Y:S01]  /*0860*/  @P0 LDG.E R19, desc[UR8][R6.64] ;  /* 0x0000000806130981 */ /* 0x000f62000c1e1900 */
[----:B---3--:R-:W-:-:S03]  /*0870*/  @!P1 IMAD.WIDE R12, R11, 0x4, R12 ;  /* 0x000000040b0c9825 */ /* 0x008fc600078e020c */
[----:B------:R-:W2:Y:S04]  /*0880*/  @P0 LDG.E R0, desc[UR8][R6.64+0x4] ;  /* 0x0000040806000981 */ /* 0x000ea8000c1e1900 */
[----:B------:R-:W3:Y:S01]  /*0890*/  @!P1 LDG.E R13, desc[UR8][R12.64] ;  /* 0x000000080c0d9981 */ /* 0x000ee2000c1e1900 */
[----:B----4-:R-:W-:-:S06]  /*08a0*/  @!P1 IMAD.WIDE.U32 R8, R5, 0x4, R8 ;  /* 0x0000000405089825 */ /* 0x010fcc00078e0008 */
[----:B------:R-:W3:Y:S01]  /*08b0*/  @!P1 LDG.E R8, desc[UR8][R8.64] ;  /* 0x0000000808089981 */ /* 0x000ee2000c1e1900 */
[----:B-----5:R-:W-:-:S04]  /*08c0*/  @P0 IMAD R19, R19, R14, R10 ;  /* 0x0000000e13130224 */ /* 0x020fc800078e020a */
[----:B--2---:R-:W-:-:S04]  /*08d0*/  @P0 IMAD R10, R0, R16, R19 ;  /* 0x00000010000a0224 */ /* 0x004fc800078e0213 */
[----:B---3--:R-:W-:-:S07]  /*08e0*/  @!P1 IMAD R10, R13, R8, R10 ;  /* 0x000000080d0a9224 */ /* 0x008fce00078e020a */
.L_x_2:
[----:B------:R-:W1:Y:S01]  /*08f0*/  LDC.64 R6, c[0x0][0x390] ;  /* 0x0000e400ff067b82 */ /* 0x000e620000000a00 */
[----:B------:R-:W-:-:S05]  /*0900*/  IADD3 R3, PT, PT, R3, R4, RZ ;  /* 0x0000000403037210 */ /* 0x000fca0007ffe0ff */
[----:B-1----:R-:W-:-:S05]  /*0910*/  IMAD.WIDE R2, R3, 0x4, R6 ;  /* 0x0000000403027825 */ /* 0x002fca00078e0206 */
[----:B0-----:R-:W-:Y:S01]  /*0920*/  STG.E desc[UR8][R2.64], R10 ;  /* 0x0000000a02007986 */ /* 0x001fe2000c101908 */
[----:B------:R-:W-:Y:S05]  /*0930*/  EXIT ;  /* 0x000000000000794d */ /* 0x000fea0003800000 */
.L_x_4:
[----:B------:R-:W-:-:S00]  /*0940*/  BRA `(.L_x_4) ;  /* 0xfffffffc00fc7947 */ /* 0x000fc0000383ffff */
[----:B------:R-:W-:-:S00]  /*0950*/  NOP ;  /* 0x0000000000007918 */ /* 0x000fc00000000000 */
        /* <DEDUP_REMOVED lines=10> */
.L_x_5:


//--------------------- .nv.shared.reserved.0     --------------------------
	.section	.nv.shared.reserved.0,"aw",@nobits
	.weak		__nv_reservedSMEM_offset_0_alias
	.size		__nv_reservedSMEM_offset_0_alias, 0, 64
	.other		__nv_reservedSMEM_offset_0_alias,@"STO_CUDA_RESERVED_SHARED STV_DEFAULT"
__nv_reservedSMEM_offset_0_alias:
	.zero		0
	.zero		64


//--------------------- .nv.constant0._Z9vectorMulPiS_S_i --------------------------
	.section	.nv.constant0._Z9vectorMulPiS_S_i,"a",@progbits
	.sectionflags	@""
	.align	4
.nv.constant0._Z9vectorMulPiS_S_i:
	.zero		924


//--------------------- SYMBOLS --------------------------

	.type		.nv.reservedSmem.offset0,@object
	.size		.nv.reservedSmem.offset0,0x4
